//
// Generated by NVIDIA NVVM Compiler
//
// Compiler Build ID: CL-36424714
// Cuda compilation tools, release 13.0, V13.0.88
// Based on NVVM 20.0.0
//

.version 9.0
.target sm_100
.address_size 64

	// .globl	_Z17convolutionKernelPKfS0_Pfii

.visible .entry _Z17convolutionKernelPKfS0_Pfii(
	.param .u64 .ptr .align 1 _Z17convolutionKernelPKfS0_Pfii_param_0,
	.param .u64 .ptr .align 1 _Z17convolutionKernelPKfS0_Pfii_param_1,
	.param .u64 .ptr .align 1 _Z17convolutionKernelPKfS0_Pfii_param_2,
	.param .u32 _Z17convolutionKernelPKfS0_Pfii_param_3,
	.param .u32 _Z17convolutionKernelPKfS0_Pfii_param_4
)
{
	.reg .pred 	%p<57>;
	.reg .b32 	%r<56>;
	.reg .b32 	%f<61>;
	.reg .b64 	%rd<25>;

	ld.param.u64 	%rd11, [_Z17convolutionKernelPKfS0_Pfii_param_0];
	ld.param.u64 	%rd12, [_Z17convolutionKernelPKfS0_Pfii_param_1];
	ld.param.u64 	%rd10, [_Z17convolutionKernelPKfS0_Pfii_param_2];
	ld.param.u32 	%r13, [_Z17convolutionKernelPKfS0_Pfii_param_3];
	ld.param.u32 	%r14, [_Z17convolutionKernelPKfS0_Pfii_param_4];
	cvta.to.global.u64 	%rd1, %rd12;
	cvta.to.global.u64 	%rd2, %rd11;
	mov.u32 	%r15, %ctaid.x;
	mov.u32 	%r16, %ntid.x;
	mov.u32 	%r17, %tid.x;
	mad.lo.s32 	%r1, %r15, %r16, %r17;
	add.s32 	%r18, %r13, %r14;
	add.s32 	%r19, %r18, -1;
	setp.ge.s32 	%p1, %r1, %r19;
	setp.lt.s32 	%p2, %r14, 1;
	or.pred  	%p3, %p1, %p2;
	@%p3 bra 	$L__BB0_41;
	cvta.to.global.u64 	%rd13, %rd10;
	mul.wide.s32 	%rd14, %r1, 4;
	add.s64 	%rd3, %rd13, %rd14;
	and.b32  	%r2, %r14, 7;
	setp.lt.u32 	%p4, %r14, 8;
	mov.b32 	%r54, 0;
	@%p4 bra 	$L__BB0_20;
	and.b32  	%r54, %r14, 2147483640;
	mov.b32 	%r52, 0;
$L__BB0_3:
	.pragma "nounroll";
	setp.lt.s32 	%p5, %r1, %r52;
	sub.s32 	%r22, %r1, %r52;
	setp.ge.s32 	%p6, %r22, %r13;
	mul.wide.s32 	%rd15, %r22, 4;
	add.s64 	%rd4, %rd2, %rd15;
	mul.wide.u32 	%rd16, %r52, 4;
	add.s64 	%rd5, %rd1, %rd16;
	or.pred  	%p7, %p5, %p6;
	@%p7 bra 	$L__BB0_5;
	ld.global.f32 	%f1, [%rd4];
	ld.global.f32 	%f2, [%rd5];
	mul.f32 	%f3, %f1, %f2;
	atom.global.add.f32 	%f4, [%rd3], %f3;
$L__BB0_5:
	not.b32 	%r23, %r52;
	setp.le.s32 	%p8, %r1, %r52;
	add.s32 	%r24, %r1, %r23;
	setp.ge.s32 	%p9, %r24, %r13;
	or.pred  	%p10, %p8, %p9;
	@%p10 bra 	$L__BB0_7;
	ld.global.f32 	%f5, [%rd4+-4];
	ld.global.f32 	%f6, [%rd5+4];
	mul.f32 	%f7, %f5, %f6;
	atom.global.add.f32 	%f8, [%rd3], %f7;
$L__BB0_7:
	add.s32 	%r25, %r52, 2;
	setp.lt.s32 	%p11, %r1, %r25;
	sub.s32 	%r26, %r1, %r25;
	setp.ge.s32 	%p12, %r26, %r13;
	or.pred  	%p13, %p11, %p12;
	@%p13 bra 	$L__BB0_9;
	ld.global.f32 	%f9, [%rd4+-8];
	ld.global.f32 	%f10, [%rd5+8];
	mul.f32 	%f11, %f9, %f10;
	atom.global.add.f32 	%f12, [%rd3], %f11;
$L__BB0_9:
	add.s32 	%r27, %r52, 3;
	setp.lt.s32 	%p14, %r1, %r27;
	sub.s32 	%r28, %r1, %r27;
	setp.ge.s32 	%p15, %r28, %r13;
	or.pred  	%p16, %p14, %p15;
	@%p16 bra 	$L__BB0_11;
	ld.global.f32 	%f13, [%rd4+-12];
	ld.global.f32 	%f14, [%rd5+12];
	mul.f32 	%f15, %f13, %f14;
	atom.global.add.f32 	%f16, [%rd3], %f15;
$L__BB0_11:
	add.s32 	%r29, %r52, 4;
	setp.lt.s32 	%p17, %r1, %r29;
	sub.s32 	%r30, %r1, %r29;
	setp.ge.s32 	%p18, %r30, %r13;
	or.pred  	%p19, %p17, %p18;
	@%p19 bra 	$L__BB0_13;
	ld.global.f32 	%f17, [%rd4+-16];
	ld.global.f32 	%f18, [%rd5+16];
	mul.f32 	%f19, %f17, %f18;
	atom.global.add.f32 	%f20, [%rd3], %f19;
$L__BB0_13:
	add.s32 	%r31, %r52, 5;
	setp.lt.s32 	%p20, %r1, %r31;
	sub.s32 	%r32, %r1, %r31;
	setp.ge.s32 	%p21, %r32, %r13;
	or.pred  	%p22, %p20, %p21;
	@%p22 bra 	$L__BB0_15;
	ld.global.f32 	%f21, [%rd4+-20];
	ld.global.f32 	%f22, [%rd5+20];
	mul.f32 	%f23, %f21, %f22;
	atom.global.add.f32 	%f24, [%rd3], %f23;
$L__BB0_15:
	add.s32 	%r33, %r52, 6;
	setp.lt.s32 	%p23, %r1, %r33;
	sub.s32 	%r34, %r1, %r33;
	setp.ge.s32 	%p24, %r34, %r13;
	or.pred  	%p25, %p23, %p24;
	@%p25 bra 	$L__BB0_17;
	ld.global.f32 	%f25, [%rd4+-24];
	ld.global.f32 	%f26, [%rd5+24];
	mul.f32 	%f27, %f25, %f26;
	atom.global.add.f32 	%f28, [%rd3], %f27;
$L__BB0_17:
	add.s32 	%r35, %r52, 7;
	setp.lt.s32 	%p26, %r1, %r35;
	sub.s32 	%r36, %r1, %r35;
	setp.ge.s32 	%p27, %r36, %r13;
	or.pred  	%p28, %p26, %p27;
	@%p28 bra 	$L__BB0_19;
	ld.global.f32 	%f29, [%rd4+-28];
	ld.global.f32 	%f30, [%rd5+28];
	mul.f32 	%f31, %f29, %f30;
	atom.global.add.f32 	%f32, [%rd3], %f31;
$L__BB0_19:
	add.s32 	%r52, %r52, 8;
	setp.ne.s32 	%p29, %r52, %r54;
	@%p29 bra 	$L__BB0_3;
$L__BB0_20:
	setp.eq.s32 	%p30, %r2, 0;
	@%p30 bra 	$L__BB0_41;
	and.b32  	%r7, %r14, 3;
	setp.lt.u32 	%p31, %r2, 4;
	@%p31 bra 	$L__BB0_31;
	setp.lt.s32 	%p32, %r1, %r54;
	sub.s32 	%r38, %r1, %r54;
	setp.ge.s32 	%p33, %r38, %r13;
	mul.wide.s32 	%rd17, %r38, 4;
	add.s64 	%rd6, %rd2, %rd17;
	mul.wide.u32 	%rd18, %r54, 4;
	add.s64 	%rd7, %rd1, %rd18;
	or.pred  	%p34, %p32, %p33;
	@%p34 bra 	$L__BB0_24;
	ld.global.f32 	%f33, [%rd6];
	ld.global.f32 	%f34, [%rd7];
	mul.f32 	%f35, %f33, %f34;
	atom.global.add.f32 	%f36, [%rd3], %f35;
$L__BB0_24:
	not.b32 	%r40, %r54;
	setp.le.s32 	%p35, %r1, %r54;
	add.s32 	%r41, %r1, %r40;
	setp.ge.s32 	%p36, %r41, %r13;
	or.pred  	%p37, %p35, %p36;
	@%p37 bra 	$L__BB0_26;
	ld.global.f32 	%f37, [%rd6+-4];
	ld.global.f32 	%f38, [%rd7+4];
	mul.f32 	%f39, %f37, %f38;
	atom.global.add.f32 	%f40, [%rd3], %f39;
$L__BB0_26:
	add.s32 	%r43, %r54, 2;
	setp.lt.s32 	%p38, %r1, %r43;
	sub.s32 	%r44, %r1, %r43;
	setp.ge.s32 	%p39, %r44, %r13;
	or.pred  	%p40, %p38, %p39;
	@%p40 bra 	$L__BB0_28;
	ld.global.f32 	%f41, [%rd6+-8];
	ld.global.f32 	%f42, [%rd7+8];
	mul.f32 	%f43, %f41, %f42;
	atom.global.add.f32 	%f44, [%rd3], %f43;
$L__BB0_28:
	add.s32 	%r46, %r54, 3;
	setp.lt.s32 	%p41, %r1, %r46;
	sub.s32 	%r47, %r1, %r46;
	setp.ge.s32 	%p42, %r47, %r13;
	or.pred  	%p43, %p41, %p42;
	@%p43 bra 	$L__BB0_30;
	ld.global.f32 	%f45, [%rd6+-12];
	ld.global.f32 	%f46, [%rd7+12];
	mul.f32 	%f47, %f45, %f46;
	atom.global.add.f32 	%f48, [%rd3], %f47;
$L__BB0_30:
	add.s32 	%r54, %r54, 4;
$L__BB0_31:
	setp.eq.s32 	%p44, %r7, 0;
	@%p44 bra 	$L__BB0_41;
	setp.eq.s32 	%p45, %r7, 1;
	@%p45 bra 	$L__BB0_38;
	setp.lt.s32 	%p46, %r1, %r54;
	sub.s32 	%r48, %r1, %r54;
	setp.ge.s32 	%p47, %r48, %r13;
	mul.wide.s32 	%rd19, %r48, 4;
	add.s64 	%rd8, %rd2, %rd19;
	mul.wide.u32 	%rd20, %r54, 4;
	add.s64 	%rd9, %rd1, %rd20;
	or.pred  	%p48, %p46, %p47;
	@%p48 bra 	$L__BB0_35;
	ld.global.f32 	%f49, [%rd8];
	ld.global.f32 	%f50, [%rd9];
	mul.f32 	%f51, %f49, %f50;
	atom.global.add.f32 	%f52, [%rd3], %f51;
$L__BB0_35:
	not.b32 	%r49, %r54;
	setp.le.s32 	%p49, %r1, %r54;
	add.s32 	%r50, %r1, %r49;
	setp.ge.s32 	%p50, %r50, %r13;
	or.pred  	%p51, %p49, %p50;
	@%p51 bra 	$L__BB0_37;
	ld.global.f32 	%f53, [%rd8+-4];
	ld.global.f32 	%f54, [%rd9+4];
	mul.f32 	%f55, %f53, %f54;
	atom.global.add.f32 	%f56, [%rd3], %f55;
$L__BB0_37:
	add.s32 	%r54, %r54, 2;
$L__BB0_38:
	and.b32  	%r51, %r14, 1;
	setp.eq.b32 	%p52, %r51, 1;
	not.pred 	%p53, %p52;
	@%p53 bra 	$L__BB0_41;
	setp.lt.s32 	%p54, %r1, %r54;
	sub.s32 	%r12, %r1, %r54;
	setp.ge.s32 	%p55, %r12, %r13;
	or.pred  	%p56, %p54, %p55;
	@%p56 bra 	$L__BB0_41;
	mul.wide.s32 	%rd21, %r12, 4;
	add.s64 	%rd22, %rd2, %rd21;
	ld.global.f32 	%f57, [%rd22];
	mul.wide.u32 	%rd23, %r54, 4;
	add.s64 	%rd24, %rd1, %rd23;
	ld.global.f32 	%f58, [%rd24];
	mul.f32 	%f59, %f57, %f58;
	atom.global.add.f32 	%f60, [%rd3], %f59;
$L__BB0_41:
	ret;

}


// ===== COMPILED SASS (sm_100) =====

	.target	sm_100

	.elftype	@"ET_EXEC"


//--------------------- .note.nv.tkinfo           --------------------------
	.section	.note.nv.tkinfo,"",@"SHT_NOTE"
	.sectionflags	@"SHF_NOTE_NV_TKINFO"
	.tkinfo
        /*0018*/ 	.word	0x00000002
        /*0030*/ 	.string	""
        /*0030*/ 	.string	"ptxas"
        /*0030*/ 	.string	"Cuda compilation tools, release 13.0, V13.0.88"
        /*0030*/ 	.string	"Build cuda_13.0.r13.0/compiler.36424714_0"
        /*0030*/ 	.string	"-arch sm_100 -m 64 "



//--------------------- .note.nv.cuinfo           --------------------------
	.section	.note.nv.cuinfo,"",@"SHT_NOTE"
	.sectionflags	@"SHF_NOTE_NV_CUINFO"
        /*0018*/ 	.short	0x0002
        /*001a*/ 	.short	0x0064
        /*001c*/ 	.short	0x0082
	.zero		2


//--------------------- .nv.info                  --------------------------
	.section	.nv.info,"",@"SHT_CUDA_INFO"
	.align	4


	//----- nvinfo : EIATTR_REGCOUNT
	.align		4
        /*0000*/ 	.byte	0x04, 0x2f
        /*0002*/ 	.short	(.L_1 - .L_0)
	.align		4
.L_0:
        /*0004*/ 	.word	index@(_Z17convolutionKernelPKfS0_Pfii)
        /*0008*/ 	.word	0x00000019


	//----- nvinfo : EIATTR_FRAME_SIZE
	.align		4
.L_1:
        /*000c*/ 	.byte	0x04, 0x11
        /*000e*/ 	.short	(.L_3 - .L_2)
	.align		4
.L_2:
        /*0010*/ 	.word	index@(_Z17convolutionKernelPKfS0_Pfii)
        /*0014*/ 	.word	0x00000000


	//----- nvinfo : EIATTR_MIN_STACK_SIZE
	.align		4
.L_3:
        /*0018*/ 	.byte	0x04, 0x12
        /*001a*/ 	.short	(.L_5 - .L_4)
	.align		4
.L_4:
        /*001c*/ 	.word	index@(_Z17convolutionKernelPKfS0_Pfii)
        /*0020*/ 	.word	0x00000000
.L_5:


//--------------------- .nv.compat                --------------------------
	.section	.nv.compat,"",@"SHT_CUDA_COMPAT_INFO"
	.align	4
        /*0000*/ 	.byte	0x02, 0x09, 0x00, 0x00, 0x02, 0x02, 0x01, 0x00, 0x02, 0x05, 0x05, 0x00, 0x03, 0x07, 0x01, 0x01
        /*0010*/ 	.byte	0x02, 0x03, 0x00, 0x00, 0x02, 0x06, 0x01, 0x00, 0x04, 0x0b, 0x08, 0x00, 0x09, 0x00, 0x00, 0x00
        /*0020*/ 	.byte	0x00, 0x00, 0x00, 0x00


//--------------------- .nv.info._Z17convolutionKernelPKfS0_Pfii --------------------------
	.section	.nv.info._Z17convolutionKernelPKfS0_Pfii,"",@"SHT_CUDA_INFO"
	.sectionflags	@""
	.align	4


	//----- nvinfo : EIATTR_CUDA_API_VERSION
	.align		4
        /*0000*/ 	.byte	0x04, 0x37
        /*0002*/ 	.short	(.L_7 - .L_6)
.L_6:
        /*0004*/ 	.word	0x00000082


	//----- nvinfo : EIATTR_KPARAM_INFO
	.align		4
.L_7:
        /*0008*/ 	.byte	0x04, 0x17
        /*000a*/ 	.short	(.L_9 - .L_8)
.L_8:
        /*000c*/ 	.word	0x00000000
        /*0010*/ 	.short	0x0004
        /*0012*/ 	.short	0x001c
        /*0014*/ 	.byte	0x00, 0xf0, 0x11, 0x00


	//----- nvinfo : EIATTR_KPARAM_INFO
	.align		4
.L_9:
        /*0018*/ 	.byte	0x04, 0x17
        /*001a*/ 	.short	(.L_11 - .L_10)
.L_10:
        /*001c*/ 	.word	0x00000000
        /*0020*/ 	.short	0x0003
        /*0022*/ 	.short	0x0018
        /*0024*/ 	.byte	0x00, 0xf0, 0x11, 0x00


	//----- nvinfo : EIATTR_KPARAM_INFO
	.align		4
.L_11:
        /*0028*/ 	.byte	0x04, 0x17
        /*002a*/ 	.short	(.L_13 - .L_12)
.L_12:
        /*002c*/ 	.word	0x00000000
        /*0030*/ 	.short	0x0002
        /*0032*/ 	.short	0x0010
        /*0034*/ 	.byte	0x00, 0xf5, 0x21, 0x00


	//----- nvinfo : EIATTR_KPARAM_INFO
	.align		4
.L_13:
        /*0038*/ 	.byte	0x04, 0x17
        /*003a*/ 	.short	(.L_15 - .L_14)
.L_14:
        /*003c*/ 	.word	0x00000000
        /*0040*/ 	.short	0x0001
        /*0042*/ 	.short	0x0008
        /*0044*/ 	.byte	0x00, 0xf5, 0x21, 0x00


	//----- nvinfo : EIATTR_KPARAM_INFO
	.align		4
.L_15:
        /*0048*/ 	.byte	0x04, 0x17
        /*004a*/ 	.short	(.L_17 - .L_16)
.L_16:
        /*004c*/ 	.word	0x00000000
        /*0050*/ 	.short	0x0000
        /*0052*/ 	.short	0x0000
        /*0054*/ 	.byte	0x00, 0xf5, 0x21, 0x00


	//----- nvinfo : EIATTR_SPARSE_MMA_MASK
	.align		4
.L_17:
        /*0058*/ 	.byte	0x03, 0x50
        /*005a*/ 	.short	0x0000


	//----- nvinfo : EIATTR_MAXREG_COUNT
	.align		4
        /*005c*/ 	.byte	0x03, 0x1b
        /*005e*/ 	.short	0x00ff


	//----- nvinfo : EIATTR_MERCURY_ISA_VERSION
	.align		4
        /*0060*/ 	.byte	0x03, 0x5f
        /*0062*/ 	.short	0x0101


	//----- nvinfo : EIATTR_VRC_CTA_INIT_COUNT
	.align		4
        /*0064*/ 	.byte	0x02, 0x4a
	.zero		1
	.zero		1


	//----- nvinfo : EIATTR_EXIT_INSTR_OFFSETS
	.align		4
        /*0068*/ 	.byte	0x04, 0x1c
        /*006a*/ 	.short	(.L_19 - .L_18)


	//   ....[0]....
.L_18:
        /*006c*/ 	.word	0x000000a0


	//   ....[1]....
        /*0070*/ 	.word	0x00000760


	//   ....[2]....
        /*0074*/ 	.word	0x00000ac0


	//   ....[3]....
        /*0078*/ 	.word	0x00000cb0


	//   ....[4]....
        /*007c*/ 	.word	0x00000cf0


	//   ....[5]....
        /*0080*/ 	.word	0x00000d80


	//----- nvinfo : EIATTR_CRS_STACK_SIZE
	.align		4
.L_19:
        /*0084*/ 	.byte	0x04, 0x1e
        /*0086*/ 	.short	(.L_21 - .L_20)
.L_20:
        /*0088*/ 	.word	0x00000000


	//----- nvinfo : EIATTR_CBANK_PARAM_SIZE
	.align		4
.L_21:
        /*008c*/ 	.byte	0x03, 0x19
        /*008e*/ 	.short	0x0020


	//----- nvinfo : EIATTR_PARAM_CBANK
	.align		4
        /*0090*/ 	.byte	0x04, 0x0a
        /*0092*/ 	.short	(.L_23 - .L_22)
	.align		4
.L_22:
        /*0094*/ 	.word	index@(.nv.constant0._Z17convolutionKernelPKfS0_Pfii)
        /*0098*/ 	.short	0x0380
        /*009a*/ 	.short	0x0020


	//----- nvinfo : EIATTR_SW_WAR
	.align		4
.L_23:
        /*009c*/ 	.byte	0x04, 0x36
        /*009e*/ 	.short	(.L_25 - .L_24)
.L_24:
        /*00a0*/ 	.word	0x00000008
.L_25:


//--------------------- .nv.callgraph             --------------------------
	.section	.nv.callgraph,"",@"SHT_CUDA_CALLGRAPH"
	.align	4
	.sectionentsize	8
	.align		4
        /*0000*/ 	.word	0x00000000
	.align		4
        /*0004*/ 	.word	0xffffffff
	.align		4
        /*0008*/ 	.word	0x00000000
	.align		4
        /*000c*/ 	.word	0xfffffffe
	.align		4
        /*0010*/ 	.word	0x00000000
	.align		4
        /*0014*/ 	.word	0xfffffffd
	.align		4
        /*0018*/ 	.word	0x00000000
	.align		4
        /*001c*/ 	.word	0xfffffffc


//--------------------- .text._Z17convolutionKernelPKfS0_Pfii --------------------------
	.section	.text._Z17convolutionKernelPKfS0_Pfii,"ax",@progbits
	.align	128
        .global         _Z17convolutionKernelPKfS0_Pfii
        .type           _Z17convolutionKernelPKfS0_Pfii,@function
        .size           _Z17convolutionKernelPKfS0_Pfii,(.L_x_33 - _Z17convolutionKernelPKfS0_Pfii)
        .other          _Z17convolutionKernelPKfS0_Pfii,@"STO_CUDA_ENTRY STV_DEFAULT"
_Z17convolutionKernelPKfS0_Pfii:
.text._Z17convolutionKernelPKfS0_Pfii:
[----:B------:R-:W-:Y:S01]  /*0000*/  LDC R1, c[0x0][0x37c] ;  /* 0x0000df00ff017b82 */ /* 0x000fe20000000800 */
[----:B------:R-:W0:Y:S07]  /*0010*/  S2R R4, SR_TID.X ;  /* 0x0000000000047919 */ /* 0x000e2e0000002100 */
[----:B------:R-:W1:Y:S08]  /*0020*/  LDC.64 R2, c[0x0][0x398] ;  /* 0x0000e600ff027b82 */ /* 0x000e700000000a00 */
[----:B------:R-:W0:Y:S08]  /*0030*/  S2UR UR4, SR_CTAID.X ;  /* 0x00000000000479c3 */ /* 0x000e300000002500 */
[----:B------:R-:W0:Y:S01]  /*0040*/  LDC R7, c[0x0][0x360] ;  /* 0x0000d800ff077b82 */ /* 0x000e220000000800 */
[----:B-1----:R-:W-:Y:S01]  /*0050*/  IMAD.IADD R0, R2, 0x1, R3 ;  /* 0x0000000102007824 */ /* 0x002fe200078e0203 */
[----:B------:R-:W-:-:S03]  /*0060*/  ISETP.GE.AND P0, PT, R3, 0x1, PT ;  /* 0x000000010300780c */ /* 0x000fc60003f06270 */
[----:B------:R-:W-:Y:S02]  /*0070*/  VIADD R0, R0, 0xffffffff ;  /* 0xffffffff00007836 */ /* 0x000fe40000000000 */
[----:B0-----:R-:W-:-:S05]  /*0080*/  IMAD R7, R7, UR4, R4 ;  /* 0x0000000407077c24 */ /* 0x001fca000f8e0204 */
[----:B------:R-:W-:-:S13]  /*0090*/  ISETP.GE.OR P0, PT, R7, R0, !P0 ;  /* 0x000000000700720c */ /* 0x000fda0004706670 */
[----:B------:R-:W-:Y:S05]  /*00a0*/  @P0 EXIT ;  /* 0x000000000000094d */ /* 0x000fea0003800000 */
[----:B------:R-:W0:Y:S01]  /*00b0*/  LDC.64 R4, c[0x0][0x390] ;  /* 0x0000e400ff047b82 */ /* 0x000e220000000a00 */
[C---:B------:R-:W-:Y:S01]  /*00c0*/  ISETP.GE.U32.AND P0, PT, R3.reuse, 0x8, PT ;  /* 0x000000080300780c */ /* 0x040fe20003f06070 */
[----:B------:R-:W1:Y:S01]  /*00d0*/  LDCU.64 UR4, c[0x0][0x358] ;  /* 0x00006b00ff0477ac */ /* 0x000e620008000a00 */
[----:B------:R-:W-:Y:S01]  /*00e0*/  LOP3.LUT R17, R3, 0x7, RZ, 0xc0, !PT ;  /* 0x0000000703117812 */ /* 0x000fe200078ec0ff */
[----:B------:R-:W-:Y:S02]  /*00f0*/  IMAD.MOV.U32 R0, RZ, RZ, RZ ;  /* 0x000000ffff007224 */ /* 0x000fe400078e00ff */
[----:B0-----:R-:W-:-:S08]  /*0100*/  IMAD.WIDE R4, R7, 0x4, R4 ;  /* 0x0000000407047825 */ /* 0x001fd000078e0204 */
[----:B-1----:R-:W-:Y:S05]  /*0110*/  @!P0 BRA `(.L_x_0) ;  /* 0x00000004008c8947 */ /* 0x002fea0003800000 */
[----:B------:R-:W0:Y:S01]  /*0120*/  LDC R2, c[0x0][0x398] ;  /* 0x0000e600ff027b82 */ /* 0x000e220000000800 */
[----:B------:R-:W-:Y:S01]  /*0130*/  LOP3.LUT R0, R3, 0x7ffffff8, RZ, 0xc0, !PT ;  /* 0x7ffffff803007812 */ /* 0x000fe200078ec0ff */
[----:B------:R-:W-:-:S06]  /*0140*/  IMAD.MOV.U32 R6, RZ, RZ, RZ ;  /* 0x000000ffff067224 */ /* 0x000fcc00078e00ff */
[----:B------:R-:W1:Y:S08]  /*0150*/  LDC.64 R8, c[0x0][0x380] ;  /* 0x0000e000ff087b82 */ /* 0x000e700000000a00 */
[----:B------:R-:W2:Y:S02]  /*0160*/  LDC.64 R10, c[0x0][0x388] ;  /* 0x0000e200ff0a7b82 */ /* 0x000ea40000000a00 */
.L_x_17:
[C---:B------:R-:W-:Y:S01]  /*0170*/  VIADD R20, R6.reuse, 0x6 ;  /* 0x0000000606147836 */ /* 0x040fe20000000000 */
[C---:B------:R-:W-:Y:S01]  /*0180*/  IADD3 R22, PT, PT, R6.reuse, 0x7, RZ ;  /* 0x0000000706167810 */ /* 0x040fe20007ffe0ff */
[C---:B------:R-:W-:Y:S01]  /*0190*/  VIADD R12, R6.reuse, 0x2 ;  /* 0x00000002060c7836 */ /* 0x040fe20000000000 */
[----:B------:R-:W-:Y:S01]  /*01a0*/  BSSY.RECONVERGENT B0, `(.L_x_1) ;  /* 0x0000025000007945 */ /* 0x000fe20003800200 */
[C---:B------:R-:W-:Y:S02]  /*01b0*/  IMAD.IADD R15, R7.reuse, 0x1, -R20 ;  /* 0x00000001070f7824 */ /* 0x040fe400078e0a14 */
[C---:B------:R-:W-:Y:S01]  /*01c0*/  VIADD R14, R6.reuse, 0x3 ;  /* 0x00000003060e7836 */ /* 0x040fe20000000000 */
[----:B01234-:R-:W-:Y:S01]  /*01d0*/  IADD3 R3, PT, PT, R7, -R12, RZ ;  /* 0x8000000c07037210 */ /* 0x01ffe20007ffe0ff */
[C---:B------:R-:W-:Y:S01]  /*01e0*/  VIADD R16, R6.reuse, 0x4 ;  /* 0x0000000406107836 */ /* 0x040fe20000000000 */
[----:B0-----:R-:W-:Y:S01]  /*01f0*/  ISETP.GE.AND P2, PT, R15, R2, PT ;  /* 0x000000020f00720c */ /* 0x001fe20003f46270 */
[C---:B------:R-:W-:Y:S01]  /*0200*/  IMAD.IADD R13, R7.reuse, 0x1, -R14 ;  /* 0x00000001070d7824 */ /* 0x040fe200078e0a0e */
[----:B------:R-:W-:Y:S01]  /*0210*/  IADD3 R15, PT, PT, R7, -R6, RZ ;  /* 0x80000006070f7210 */ /* 0x000fe20007ffe0ff */
[----:B------:R-:W-:Y:S01]  /*0220*/  VIADD R18, R6, 0x5 ;  /* 0x0000000506127836 */ /* 0x000fe20000000000 */
[-C--:B------:R-:W-:Y:S01]  /*0230*/  ISETP.GE.AND P0, PT, R3, R2.reuse, PT ;  /* 0x000000020300720c */ /* 0x080fe20003f06270 */
[----:B------:R-:W-:Y:S01]  /*0240*/  IMAD.IADD R3, R7, 0x1, -R16 ;  /* 0x0000000107037824 */ /* 0x000fe200078e0a10 */
[----:B------:R-:W-:Y:S01]  /*0250*/  ISETP.GE.AND P6, PT, R15, R2, PT ;  /* 0x000000020f00720c */ /* 0x000fe20003fc6270 */
[C---:B------:R-:W-:Y:S01]  /*0260*/  IMAD.IADD R19, R7.reuse, 0x1, -R22 ;  /* 0x0000000107137824 */ /* 0x040fe200078e0a16 */
[----:B------:R-:W-:-:S02]  /*0270*/  ISETP.LT.OR P0, PT, R7, R12, P0 ;  /* 0x0000000c0700720c */ /* 0x000fc40000701670 */
[-C--:B------:R-:W-:Y:S02]  /*0280*/  ISETP.LT.OR P6, PT, R7, R6.reuse, P6 ;  /* 0x000000060700720c */ /* 0x080fe400037c1670 */
[----:B------:R-:W-:Y:S02]  /*0290*/  LOP3.LUT R12, RZ, R6, RZ, 0x33, !PT ;  /* 0x00000006ff0c7212 */ /* 0x000fe400078e33ff */
[-C--:B------:R-:W-:Y:S01]  /*02a0*/  ISETP.GE.AND P5, PT, R13, R2.reuse, PT ;  /* 0x000000020d00720c */ /* 0x080fe20003fa6270 */
[----:B------:R-:W-:Y:S01]  /*02b0*/  IMAD.IADD R13, R7, 0x1, -R18 ;  /* 0x00000001070d7824 */ /* 0x000fe200078e0a12 */
[-C--:B------:R-:W-:Y:S01]  /*02c0*/  ISETP.GE.AND P4, PT, R3, R2.reuse, PT ;  /* 0x000000020300720c */ /* 0x080fe20003f86270 */
[----:B------:R-:W-:Y:S01]  /*02d0*/  IMAD.IADD R3, R7, 0x1, R12 ;  /* 0x0000000107037824 */ /* 0x000fe200078e020c */
[----:B------:R-:W-:Y:S02]  /*02e0*/  ISETP.GE.AND P1, PT, R19, R2, PT ;  /* 0x000000021300720c */ /* 0x000fe40003f26270 */
[----:B------:R-:W-:-:S02]  /*02f0*/  P2R R19, PR, RZ, 0x1 ;  /* 0x00000001ff137803 */ /* 0x000fc40000000000 */
[-C--:B------:R-:W-:Y:S01]  /*0300*/  ISETP.GE.AND P3, PT, R13, R2.reuse, PT ;  /* 0x000000020d00720c */ /* 0x080fe20003f66270 */
[----:B--2---:R-:W-:Y:S01]  /*0310*/  IMAD.WIDE.U32 R12, R6, 0x4, R10 ;  /* 0x00000004060c7825 */ /* 0x004fe200078e000a */
[----:B------:R-:W-:Y:S02]  /*0320*/  ISETP.GE.AND P0, PT, R3, R2, PT ;  /* 0x000000020300720c */ /* 0x000fe40003f06270 */
[----:B------:R-:W-:Y:S01]  /*0330*/  ISETP.LT.OR P5, PT, R7, R14, P5 ;  /* 0x0000000e0700720c */ /* 0x000fe20002fa1670 */
[----:B-1----:R-:W-:Y:S01]  /*0340*/  IMAD.WIDE R14, R15, 0x4, R8 ;  /* 0x000000040f0e7825 */ /* 0x002fe200078e0208 */
[C---:B------:R-:W-:Y:S02]  /*0350*/  ISETP.LT.OR P4, PT, R7.reuse, R16, P4 ;  /* 0x000000100700720c */ /* 0x040fe40002781670 */
[C---:B------:R-:W-:Y:S02]  /*0360*/  ISETP.LT.OR P3, PT, R7.reuse, R18, P3 ;  /* 0x000000120700720c */ /* 0x040fe40001f61670 */
[----:B------:R-:W-:-:S02]  /*0370*/  ISETP.LT.OR P2, PT, R7, R20, P2 ;  /* 0x000000140700720c */ /* 0x000fc40001741670 */
[C---:B------:R-:W-:Y:S02]  /*0380*/  ISETP.LT.OR P1, PT, R7.reuse, R22, P1 ;  /* 0x000000160700720c */ /* 0x040fe40000f21670 */
[----:B------:R-:W-:Y:S01]  /*0390*/  ISETP.LE.OR P0, PT, R7, R6, P0 ;  /* 0x000000060700720c */ /* 0x000fe20000703670 */
[----:B------:R-:W-:-:S12]  /*03a0*/  @P6 BRA `(.L_x_2) ;  /* 0x0000000000106947 */ /* 0x000fd80003800000 */
[----:B------:R-:W2:Y:S04]  /*03b0*/  LDG.E R3, desc[UR4][R14.64] ;  /* 0x000000040e037981 */ /* 0x000ea8000c1e1900 */
[----:B------:R-:W2:Y:S02]  /*03c0*/  LDG.E R16, desc[UR4][R12.64] ;  /* 0x000000040c107981 */ /* 0x000ea4000c1e1900 */
[----:B--2---:R-:W-:-:S05]  /*03d0*/  FMUL R3, R3, R16 ;  /* 0x0000001003037220 */ /* 0x004fca0000400000 */
[----:B------:R0:W-:Y:S02]  /*03e0*/  REDG.E.ADD.F32.FTZ.RN.STRONG.GPU desc[UR4][R4.64], R3 ;  /* 0x00000003040079a6 */ /* 0x0001e4000c12f304 */
.L_x_2:
[----:B------:R-:W-:Y:S05]  /*03f0*/  BSYNC.RECONVERGENT B0 ;  /* 0x0000000000007941 */ /* 0x000fea0003800200 */
.L_x_1:
[----:B------:R-:W-:Y:S04]  /*0400*/  BSSY.RECONVERGENT B0, `(.L_x_3) ;  /* 0x0000006000007945 */ /* 0x000fe80003800200 */
[----:B------:R-:W-:Y:S05]  /*0410*/  @P0 BRA `(.L_x_4) ;  /* 0x0000000000100947 */ /* 0x000fea0003800000 */
[----:B0-----:R-:W2:Y:S04]  /*0420*/  LDG.E R3, desc[UR4][R14.64+-0x4] ;  /* 0xfffffc040e037981 */ /* 0x001ea8000c1e1900 */
[----:B------:R-:W2:Y:S02]  /*0430*/  LDG.E R16, desc[UR4][R12.64+0x4] ;  /* 0x000004040c107981 */ /* 0x000ea4000c1e1900 */
[----:B--2---:R-:W-:-:S05]  /*0440*/  FMUL R3, R3, R16 ;  /* 0x0000001003037220 */ /* 0x004fca0000400000 */
[----:B------:R1:W-:Y:S02]  /*0450*/  REDG.E.ADD.F32.FTZ.RN.STRONG.GPU desc[UR4][R4.64], R3 ;  /* 0x00000003040079a6 */ /* 0x0003e4000c12f304 */
.L_x_4:
[----:B------:R-:W-:Y:S05]  /*0460*/  BSYNC.RECONVERGENT B0 ;  /* 0x0000000000007941 */ /* 0x000fea0003800200 */
.L_x_3:
[----:B------:R-:W-:Y:S01]  /*0470*/  ISETP.NE.AND P0, PT, R19, RZ, PT ;  /* 0x000000ff1300720c */ /* 0x000fe20003f05270 */
[----:B------:R-:W-:-:S12]  /*0480*/  BSSY.RECONVERGENT B0, `(.L_x_5) ;  /* 0x0000006000007945 */ /* 0x000fd80003800200 */
[----:B------:R-:W-:Y:S05]  /*0490*/  @P0 BRA `(.L_x_6) ;  /* 0x0000000000100947 */ /* 0x000fea0003800000 */
[----:B01----:R-:W2:Y:S04]  /*04a0*/  LDG.E R3, desc[UR4][R14.64+-0x8] ;  /* 0xfffff8040e037981 */ /* 0x003ea8000c1e1900 */
[----:B------:R-:W2:Y:S02]  /*04b0*/  LDG.E R16, desc[UR4][R12.64+0x8] ;  /* 0x000008040c107981 */ /* 0x000ea4000c1e1900 */
[----:B--2---:R-:W-:-:S05]  /*04c0*/  FMUL R3, R3, R16 ;  /* 0x0000001003037220 */ /* 0x004fca0000400000 */
[----:B------:R2:W-:Y:S02]  /*04d0*/  REDG.E.ADD.F32.FTZ.RN.STRONG.GPU desc[UR4][R4.64], R3 ;  /* 0x00000003040079a6 */ /* 0x0005e4000c12f304 */
.L_x_6:
[----:B------:R-:W-:Y:S05]  /*04e0*/  BSYNC.RECONVERGENT B0 ;  /* 0x0000000000007941 */ /* 0x000fea0003800200 */
.L_x_5:
[----:B------:R-:W-:Y:S04]  /*04f0*/  BSSY.RECONVERGENT B0, `(.L_x_7) ;  /* 0x0000006000007945 */ /* 0x000fe80003800200 */
[----:B------:R-:W-:Y:S05]  /*0500*/  @P5 BRA `(.L_x_8) ;  /* 0x0000000000105947 */ /* 0x000fea0003800000 */
[----:B012---:R-:W2:Y:S04]  /*0510*/  LDG.E R3, desc[UR4][R14.64+-0xc] ;  /* 0xfffff4040e037981 */ /* 0x007ea8000c1e1900 */
[----:B------:R-:W2:Y:S02]  /*0520*/  LDG.E R16, desc[UR4][R12.64+0xc] ;  /* 0x00000c040c107981 */ /* 0x000ea4000c1e1900 */
[----:B--2---:R-:W-:-:S05]  /*0530*/  FMUL R3, R3, R16 ;  /* 0x0000001003037220 */ /* 0x004fca0000400000 */
[----:B------:R3:W-:Y:S02]  /*0540*/  REDG.E.ADD.F32.FTZ.RN.STRONG.GPU desc[UR4][R4.64], R3 ;  /* 0x00000003040079a6 */ /* 0x0007e4000c12f304 */
.L_x_8:
[----:B------:R-:W-:Y:S05]  /*0550*/  BSYNC.RECONVERGENT B0 ;  /* 0x0000000000007941 */ /* 0x000fea0003800200 */
.L_x_7:
[----:B------:R-:W-:Y:S04]  /*0560*/  BSSY.RECONVERGENT B0, `(.L_x_9) ;  /* 0x0000006000007945 */ /* 0x000fe80003800200 */
[----:B------:R-:W-:Y:S05]  /*0570*/  @P4 BRA `(.L_x_10) ;  /* 0x0000000000104947 */ /* 0x000fea0003800000 */
[----:B0123--:R-:W2:Y:S04]  /*0580*/  LDG.E R3, desc[UR4][R14.64+-0x10] ;  /* 0xfffff0040e037981 */ /* 0x00fea8000c1e1900 */
[----:B------:R-:W2:Y:S02]  /*0590*/  LDG.E R16, desc[UR4][R12.64+0x10] ;  /* 0x000010040c107981 */ /* 0x000ea4000c1e1900 */
[----:B--2---:R-:W-:-:S05]  /*05a0*/  FMUL R3, R3, R16 ;  /* 0x0000001003037220 */ /* 0x004fca0000400000 */
[----:B------:R4:W-:Y:S02]  /*05b0*/  REDG.E.ADD.F32.FTZ.RN.STRONG.GPU desc[UR4][R4.64], R3 ;  /* 0x00000003040079a6 */ /* 0x0009e4000c12f304 */
.L_x_10:
[----:B------:R-:W-:Y:S05]  /*05c0*/  BSYNC.RECONVERGENT B0 ;  /* 0x0000000000007941 */ /* 0x000fea0003800200 */
.L_x_9:
[----:B------:R-:W-:Y:S04]  /*05d0*/  BSSY.RECONVERGENT B0, `(.L_x_11) ;  /* 0x0000006000007945 */ /* 0x000fe80003800200 */
[----:B------:R-:W-:Y:S05]  /*05e0*/  @P3 BRA `(.L_x_12) ;  /* 0x0000000000103947 */ /* 0x000fea0003800000 */
[----:B01234-:R-:W2:Y:S04]  /*05f0*/  LDG.E R3, desc[UR4][R14.64+-0x14] ;  /* 0xffffec040e037981 */ /* 0x01fea8000c1e1900 */
[----:B------:R-:W2:Y:S02]  /*0600*/  LDG.E R16, desc[UR4][R12.64+0x14] ;  /* 0x000014040c107981 */ /* 0x000ea4000c1e1900 */
[----:B--2---:R-:W-:-:S05]  /*0610*/  FMUL R3, R3, R16 ;  /* 0x0000001003037220 */ /* 0x004fca0000400000 */
[----:B------:R0:W-:Y:S02]  /*0620*/  REDG.E.ADD.F32.FTZ.RN.STRONG.GPU desc[UR4][R4.64], R3 ;  /* 0x00000003040079a6 */ /* 0x0001e4000c12f304 */
.L_x_12:
[----:B------:R-:W-:Y:S05]  /*0630*/  BSYNC.RECONVERGENT B0 ;  /* 0x0000000000007941 */ /* 0x000fea0003800200 */
.L_x_11:
[----:B------:R-:W-:Y:S04]  /*0640*/  BSSY.RECONVERGENT B0, `(.L_x_13) ;  /* 0x0000006000007945 */ /* 0x000fe80003800200 */
[----:B------:R-:W-:Y:S05]  /*0650*/  @P2 BRA `(.L_x_14) ;  /* 0x0000000000102947 */ /* 0x000fea0003800000 */
[----:B01234-:R-:W2:Y:S04]  /*0660*/  LDG.E R3, desc[UR4][R14.64+-0x18] ;  /* 0xffffe8040e037981 */ /* 0x01fea8000c1e1900 */
[----:B------:R-:W2:Y:S02]  /*0670*/  LDG.E R16, desc[UR4][R12.64+0x18] ;  /* 0x000018040c107981 */ /* 0x000ea4000c1e1900 */
[----:B--2---:R-:W-:-:S05]  /*0680*/  FMUL R3, R3, R16 ;  /* 0x0000001003037220 */ /* 0x004fca0000400000 */
[----:B------:R0:W-:Y:S02]  /*0690*/  REDG.E.ADD.F32.FTZ.RN.STRONG.GPU desc[UR4][R4.64], R3 ;  /* 0x00000003040079a6 */ /* 0x0001e4000c12f304 */
.L_x_14:
[----:B------:R-:W-:Y:S05]  /*06a0*/  BSYNC.RECONVERGENT B0 ;  /* 0x0000000000007941 */ /* 0x000fea0003800200 */
.L_x_13:
[----:B------:R-:W-:Y:S04]  /*06b0*/  BSSY.RECONVERGENT B0, `(.L_x_15) ;  /* 0x0000006000007945 */ /* 0x000fe80003800200 */
[----:B------:R-:W-:Y:S05]  /*06c0*/  @P1 BRA `(.L_x_16) ;  /* 0x0000000000101947 */ /* 0x000fea0003800000 */
[----:B------:R-:W0:Y:S04]  /*06d0*/  LDG.E R14, desc[UR4][R14.64+-0x1c] ;  /* 0xffffe4040e0e7981 */ /* 0x000e28000c1e1900 */
[----:B------:R-:W0:Y:S02]  /*06e0*/  LDG.E R13, desc[UR4][R12.64+0x1c] ;  /* 0x00001c040c0d7981 */ /* 0x000e24000c1e1900 */
[----:B01234-:R-:W-:-:S05]  /*06f0*/  FMUL R3, R14, R13 ;  /* 0x0000000d0e037220 */ /* 0x01ffca0000400000 */
[----:B------:R0:W-:Y:S02]  /*0700*/  REDG.E.ADD.F32.FTZ.RN.STRONG.GPU desc[UR4][R4.64], R3 ;  /* 0x00000003040079a6 */ /* 0x0001e4000c12f304 */
.L_x_16:
[----:B------:R-:W-:Y:S05]  /*0710*/  BSYNC.RECONVERGENT B0 ;  /* 0x0000000000007941 */ /* 0x000fea0003800200 */
.L_x_15:
[----:B------:R-:W-:-:S05]  /*0720*/  VIADD R6, R6, 0x8 ;  /* 0x0000000806067836 */ /* 0x000fca0000000000 */
[----:B------:R-:W-:-:S13]  /*0730*/  ISETP.NE.AND P0, PT, R6, R0, PT ;  /* 0x000000000600720c */ /* 0x000fda0003f05270 */
[----:B------:R-:W-:Y:S05]  /*0740*/  @P0 BRA `(.L_x_17) ;  /* 0xfffffff800880947 */ /* 0x000fea000383ffff */
.L_x_0:
[----:B------:R-:W-:-:S13]  /*0750*/  ISETP.NE.AND P0, PT, R17, RZ, PT ;  /* 0x000000ff1100720c */ /* 0x000fda0003f05270 */
[----:B------:R-:W-:Y:S05]  /*0760*/  @!P0 EXIT ;  /* 0x000000000000894d */ /* 0x000fea0003800000 */
[----:B01234-:R-:W0:Y:S01]  /*0770*/  LDC R3, c[0x0][0x39c] ;  /* 0x0000e700ff037b82 */ /* 0x01fe220000000800 */
[----:B------:R-:W-:Y:S02]  /*0780*/  ISETP.GE.U32.AND P0, PT, R17, 0x4, PT ;  /* 0x000000041100780c */ /* 0x000fe40003f06070 */
[----:B0-----:R-:W-:-:S11]  /*0790*/  LOP3.LUT R14, R3, 0x3, RZ, 0xc0, !PT ;  /* 0x00000003030e7812 */ /* 0x001fd600078ec0ff */
[----:B------:R-:W-:Y:S05]  /*07a0*/  @!P0 BRA `(.L_x_18) ;  /* 0x0000000000c08947 */ /* 0x000fea0003800000 */
[----:B------:R-:W0:Y:S01]  /*07b0*/  LDC.64 R8, c[0x0][0x380] ;  /* 0x0000e000ff087b82 */ /* 0x000e220000000a00 */
[----:B------:R-:W-:Y:S01]  /*07c0*/  IMAD.IADD R13, R7, 0x1, -R0 ;  /* 0x00000001070d7824 */ /* 0x000fe200078e0a00 */
[----:B------:R-:W-:Y:S01]  /*07d0*/  LOP3.LUT R6, RZ, R0, RZ, 0x33, !PT ;  /* 0x00000000ff067212 */ /* 0x000fe200078e33ff */
[C---:B------:R-:W-:Y:S01]  /*07e0*/  VIADD R12, R0.reuse, 0x2 ;  /* 0x00000002000c7836 */ /* 0x040fe20000000000 */
[----:B------:R-:W-:Y:S01]  /*07f0*/  BSSY.RECONVERGENT B0, `(.L_x_19) ;  /* 0x0000015000007945 */ /* 0x000fe20003800200 */
[----:B------:R-:W-:Y:S01]  /*0800*/  VIADD R16, R0, 0x3 ;  /* 0x0000000300107836 */ /* 0x000fe20000000000 */
[----:B------:R-:W-:Y:S01]  /*0810*/  ISETP.GE.AND P0, PT, R13, R2, PT ;  /* 0x000000020d00720c */ /* 0x000fe20003f06270 */
[C---:B------:R-:W-:Y:S01]  /*0820*/  IMAD.IADD R15, R7.reuse, 0x1, R6 ;  /* 0x00000001070f7824 */ /* 0x040fe200078e0206 */
[----:B------:R-:W1:Y:S01]  /*0830*/  LDC.64 R10, c[0x0][0x388] ;  /* 0x0000e200ff0a7b82 */ /* 0x000e620000000a00 */
[C---:B------:R-:W-:Y:S01]  /*0840*/  IMAD.IADD R19, R7.reuse, 0x1, -R16 ;  /* 0x0000000107137824 */ /* 0x040fe200078e0a10 */
[----:B------:R-:W-:-:S02]  /*0850*/  ISETP.LT.OR P0, PT, R7, R0, P0 ;  /* 0x000000000700720c */ /* 0x000fc40000701670 */
[----:B------:R-:W-:Y:S02]  /*0860*/  IADD3 R17, PT, PT, R7, -R12, RZ ;  /* 0x8000000c07117210 */ /* 0x000fe40007ffe0ff */
[-C--:B------:R-:W-:Y:S02]  /*0870*/  ISETP.GE.AND P3, PT, R19, R2.reuse, PT ;  /* 0x000000021300720c */ /* 0x080fe40003f66270 */
[-C--:B------:R-:W-:Y:S02]  /*0880*/  ISETP.GE.AND P2, PT, R17, R2.reuse, PT ;  /* 0x000000021100720c */ /* 0x080fe40003f46270 */
[----:B------:R-:W-:Y:S02]  /*0890*/  ISETP.GE.AND P1, PT, R15, R2, PT ;  /* 0x000000020f00720c */ /* 0x000fe40003f26270 */
[C---:B------:R-:W-:Y:S02]  /*08a0*/  ISETP.LT.OR P2, PT, R7.reuse, R12, P2 ;  /* 0x0000000c0700720c */ /* 0x040fe40001741670 */
[----:B------:R-:W-:-:S02]  /*08b0*/  ISETP.LT.OR P3, PT, R7, R16, P3 ;  /* 0x000000100700720c */ /* 0x000fc40001f61670 */
[----:B------:R-:W-:Y:S01]  /*08c0*/  ISETP.LE.OR P1, PT, R7, R0, P1 ;  /* 0x000000000700720c */ /* 0x000fe20000f23670 */
[----:B0-----:R-:W-:-:S04]  /*08d0*/  IMAD.WIDE R8, R13, 0x4, R8 ;  /* 0x000000040d087825 */ /* 0x001fc800078e0208 */
[----:B-1----:R-:W-:Y:S01]  /*08e0*/  IMAD.WIDE.U32 R10, R0, 0x4, R10 ;  /* 0x00000004000a7825 */ /* 0x002fe200078e000a */
[----:B------:R-:W-:Y:S07]  /*08f0*/  @P0 BRA `(.L_x_20) ;  /* 0x0000000000100947 */ /* 0x000fee0003800000 */
[----:B------:R-:W2:Y:S04]  /*0900*/  LDG.E R6, desc[UR4][R8.64] ;  /* 0x0000000408067981 */ /* 0x000ea8000c1e1900 */
[----:B------:R-:W2:Y:S02]  /*0910*/  LDG.E R13, desc[UR4][R10.64] ;  /* 0x000000040a0d7981 */ /* 0x000ea4000c1e1900 */
[----:B--2---:R-:W-:-:S05]  /*0920*/  FMUL R13, R6, R13 ;  /* 0x0000000d060d7220 */ /* 0x004fca0000400000 */
[----:B------:R0:W-:Y:S02]  /*0930*/  REDG.E.ADD.F32.FTZ.RN.STRONG.GPU desc[UR4][R4.64], R13 ;  /* 0x0000000d040079a6 */ /* 0x0001e4000c12f304 */
.L_x_20:
[----:B------:R-:W-:Y:S05]  /*0940*/  BSYNC.RECONVERGENT B0 ;  /* 0x0000000000007941 */ /* 0x000fea0003800200 */
.L_x_19:
[----:B------:R-:W-:Y:S04]  /*0950*/  BSSY.RECONVERGENT B0, `(.L_x_21) ;  /* 0x0000006000007945 */ /* 0x000fe80003800200 */
[----:B------:R-:W-:Y:S05]  /*0960*/  @P1 BRA `(.L_x_22) ;  /* 0x0000000000101947 */ /* 0x000fea0003800000 */
[----:B------:R-:W2:Y:S04]  /*0970*/  LDG.E R6, desc[UR4][R8.64+-0x4] ;  /* 0xfffffc0408067981 */ /* 0x000ea8000c1e1900 */
[----:B0-----:R-:W2:Y:S02]  /*0980*/  LDG.E R13, desc[UR4][R10.64+0x4] ;  /* 0x000004040a0d7981 */ /* 0x001ea4000c1e1900 */
[----:B--2---:R-:W-:-:S05]  /*0990*/  FMUL R13, R6, R13 ;  /* 0x0000000d060d7220 */ /* 0x004fca0000400000 */
[----:B------:R1:W-:Y:S02]  /*09a0*/  REDG.E.ADD.F32.FTZ.RN.STRONG.GPU desc[UR4][R4.64], R13 ;  /* 0x0000000d040079a6 */ /* 0x0003e4000c12f304 */
.L_x_22:
[----:B------:R-:W-:Y:S05]  /*09b0*/  BSYNC.RECONVERGENT B0 ;  /* 0x0000000000007941 */ /* 0x000fea0003800200 */
.L_x_21:
[----:B------:R-:W-:Y:S04]  /*09c0*/  BSSY.RECONVERGENT B0, `(.L_x_23) ;  /* 0x0000006000007945 */ /* 0x000fe80003800200 */
[----:B------:R-:W-:Y:S05]  /*09d0*/  @P2 BRA `(.L_x_24) ;  /* 0x0000000000102947 */ /* 0x000fea0003800000 */
[----:B------:R-:W2:Y:S04]  /*09e0*/  LDG.E R6, desc[UR4][R8.64+-0x8] ;  /* 0xfffff80408067981 */ /* 0x000ea8000c1e1900 */
[----:B01----:R-:W2:Y:S02]  /*09f0*/  LDG.E R13, desc[UR4][R10.64+0x8] ;  /* 0x000008040a0d7981 */ /* 0x003ea4000c1e1900 */
[----:B--2---:R-:W-:-:S05]  /*0a00*/  FMUL R13, R6, R13 ;  /* 0x0000000d060d7220 */ /* 0x004fca0000400000 */
[----:B------:R2:W-:Y:S02]  /*0a10*/  REDG.E.ADD.F32.FTZ.RN.STRONG.GPU desc[UR4][R4.64], R13 ;  /* 0x0000000d040079a6 */ /* 0x0005e4000c12f304 */
.L_x_24:
[----:B------:R-:W-:Y:S05]  /*0a20*/  BSYNC.RECONVERGENT B0 ;  /* 0x0000000000007941 */ /* 0x000fea0003800200 */
.L_x_23:
[----:B------:R-:W-:Y:S04]  /*0a30*/  BSSY.RECONVERGENT B0, `(.L_x_25) ;  /* 0x0000006000007945 */ /* 0x000fe80003800200 */
[----:B------:R-:W-:Y:S05]  /*0a40*/  @P3 BRA `(.L_x_26) ;  /* 0x0000000000103947 */ /* 0x000fea0003800000 */
[----:B------:R-:W0:Y:S04]  /*0a50*/  LDG.E R8, desc[UR4][R8.64+-0xc] ;  /* 0xfffff40408087981 */ /* 0x000e28000c1e1900 */
[----:B------:R-:W0:Y:S02]  /*0a60*/  LDG.E R11, desc[UR4][R10.64+0xc] ;  /* 0x00000c040a0b7981 */ /* 0x000e24000c1e1900 */
[----:B012---:R-:W-:-:S05]  /*0a70*/  FMUL R13, R8, R11 ;  /* 0x0000000b080d7220 */ /* 0x007fca0000400000 */
[----:B------:R3:W-:Y:S02]  /*0a80*/  REDG.E.ADD.F32.FTZ.RN.STRONG.GPU desc[UR4][R4.64], R13 ;  /* 0x0000000d040079a6 */ /* 0x0007e4000c12f304 */
.L_x_26:
[----:B------:R-:W-:Y:S05]  /*0a90*/  BSYNC.RECONVERGENT B0 ;  /* 0x0000000000007941 */ /* 0x000fea0003800200 */
.L_x_25:
[----:B------:R-:W-:-:S07]  /*0aa0*/  VIADD R0, R0, 0x4 ;  /* 0x0000000400007836 */ /* 0x000fce0000000000 */
.L_x_18:
[----:B------:R-:W-:-:S13]  /*0ab0*/  ISETP.NE.AND P0, PT, R14, RZ, PT ;  /* 0x000000ff0e00720c */ /* 0x000fda0003f05270 */
[----:B------:R-:W-:Y:S05]  /*0ac0*/  @!P0 EXIT ;  /* 0x000000000000894d */ /* 0x000fea0003800000 */
[----:B------:R-:W-:-:S13]  /*0ad0*/  ISETP.NE.AND P0, PT, R14, 0x1, PT ;  /* 0x000000010e00780c */ /* 0x000fda0003f05270 */
[----:B------:R-:W-:Y:S05]  /*0ae0*/  @!P0 BRA `(.L_x_27) ;  /* 0x0000000000688947 */ /* 0x000fea0003800000 */
[----:B------:R-:W4:Y:S01]  /*0af0*/  LDC.64 R8, c[0x0][0x380] ;  /* 0x0000e000ff087b82 */ /* 0x000f220000000a00 */
[-C--:B0123--:R-:W-:Y:S01]  /*0b00*/  IADD3 R13, PT, PT, R7, -R0.reuse, RZ ;  /* 0x80000000070d7210 */ /* 0x08ffe20007ffe0ff */
[----:B------:R-:W-:Y:S01]  /*0b10*/  BSSY.RECONVERGENT B0, `(.L_x_28) ;  /* 0x000000f000007945 */ /* 0x000fe20003800200 */
[----:B------:R-:W-:Y:S02]  /*0b20*/  LOP3.LUT R6, RZ, R0, RZ, 0x33, !PT ;  /* 0x00000000ff067212 */ /* 0x000fe400078e33ff */
[----:B------:R-:W-:-:S03]  /*0b30*/  ISETP.GE.AND P0, PT, R13, R2, PT ;  /* 0x000000020d00720c */ /* 0x000fc60003f06270 */
[----:B------:R-:W0:Y:S01]  /*0b40*/  LDC.64 R10, c[0x0][0x388] ;  /* 0x0000e200ff0a7b82 */ /* 0x000e220000000a00 */
[C---:B------:R-:W-:Y:S01]  /*0b50*/  ISETP.LT.OR P0, PT, R7.reuse, R0, P0 ;  /* 0x000000000700720c */ /* 0x040fe20000701670 */
[----:B------:R-:W-:-:S05]  /*0b60*/  IMAD.IADD R15, R7, 0x1, R6 ;  /* 0x00000001070f7824 */ /* 0x000fca00078e0206 */
[----:B------:R-:W-:-:S04]  /*0b70*/  ISETP.GE.AND P1, PT, R15, R2, PT ;  /* 0x000000020f00720c */ /* 0x000fc80003f26270 */
[----:B------:R-:W-:Y:S01]  /*0b80*/  ISETP.LE.OR P1, PT, R7, R0, P1 ;  /* 0x000000000700720c */ /* 0x000fe20000f23670 */
[----:B----4-:R-:W-:-:S04]  /*0b90*/  IMAD.WIDE R8, R13, 0x4, R8 ;  /* 0x000000040d087825 */ /* 0x010fc800078e0208 */
[----:B0-----:R-:W-:Y:S01]  /*0ba0*/  IMAD.WIDE.U32 R10, R0, 0x4, R10 ;  /* 0x00000004000a7825 */ /* 0x001fe200078e000a */
[----:B------:R-:W-:Y:S07]  /*0bb0*/  @P0 BRA `(.L_x_29) ;  /* 0x0000000000100947 */ /* 0x000fee0003800000 */
[----:B------:R-:W2:Y:S04]  /*0bc0*/  LDG.E R6, desc[UR4][R8.64] ;  /* 0x0000000408067981 */ /* 0x000ea8000c1e1900 */
[----:B------:R-:W2:Y:S02]  /*0bd0*/  LDG.E R13, desc[UR4][R10.64] ;  /* 0x000000040a0d7981 */ /* 0x000ea4000c1e1900 */
[----:B--2---:R-:W-:-:S05]  /*0be0*/  FMUL R13, R6, R13 ;  /* 0x0000000d060d7220 */ /* 0x004fca0000400000 */
[----:B------:R0:W-:Y:S02]  /*0bf0*/  REDG.E.ADD.F32.FTZ.RN.STRONG.GPU desc[UR4][R4.64], R13 ;  /* 0x0000000d040079a6 */ /* 0x0001e4000c12f304 */
.L_x_29:
[----:B------:R-:W-:Y:S05]  /*0c00*/  BSYNC.RECONVERGENT B0 ;  /* 0x0000000000007941 */ /* 0x000fea0003800200 */
.L_x_28:
[----:B------:R-:W-:Y:S04]  /*0c10*/  BSSY.RECONVERGENT B0, `(.L_x_30) ;  /* 0x0000006000007945 */ /* 0x000fe80003800200 */
[----:B------:R-:W-:Y:S05]  /*0c20*/  @P1 BRA `(.L_x_31) ;  /* 0x0000000000101947 */ /* 0x000fea0003800000 */
[----:B------:R-:W0:Y:S04]  /*0c30*/  LDG.E R8, desc[UR4][R8.64+-0x4] ;  /* 0xfffffc0408087981 */ /* 0x000e28000c1e1900 */
[----:B------:R-:W0:Y:S02]  /*0c40*/  LDG.E R11, desc[UR4][R10.64+0x4] ;  /* 0x000004040a0b7981 */ /* 0x000e24000c1e1900 */
[----:B0-----:R-:W-:-:S05]  /*0c50*/  FMUL R13, R8, R11 ;  /* 0x0000000b080d7220 */ /* 0x001fca0000400000 */
[----:B------:R1:W-:Y:S02]  /*0c60*/  REDG.E.ADD.F32.FTZ.RN.STRONG.GPU desc[UR4][R4.64], R13 ;  /* 0x0000000d040079a6 */ /* 0x0003e4000c12f304 */
.L_x_31:
[----:B------:R-:W-:Y:S05]  /*0c70*/  BSYNC.RECONVERGENT B0 ;  /* 0x0000000000007941 */ /* 0x000fea0003800200 */
.L_x_30:
[----:B------:R-:W-:-:S07]  /*0c80*/  VIADD R0, R0, 0x2 ;  /* 0x0000000200007836 */ /* 0x000fce0000000000 */
.L_x_27:
[----:B------:R-:W-:-:S04]  /*0c90*/  LOP3.LUT R3, R3, 0x1, RZ, 0xc0, !PT ;  /* 0x0000000103037812 */ /* 0x000fc800078ec0ff */
[----:B------:R-:W-:-:S13]  /*0ca0*/  ISETP.NE.U32.AND P0, PT, R3, 0x1, PT ;  /* 0x000000010300780c */ /* 0x000fda0003f05070 */
[----:B------:R-:W-:Y:S05]  /*0cb0*/  @P0 EXIT ;  /* 0x000000000000094d */ /* 0x000fea0003800000 */
[----:B------:R-:W-:-:S05]  /*0cc0*/  IMAD.IADD R9, R7, 0x1, -R0 ;  /* 0x0000000107097824 */ /* 0x000fca00078e0a00 */
[----:B------:R-:W-:-:S04]  /*0cd0*/  ISETP.GE.AND P0, PT, R9, R2, PT ;  /* 0x000000020900720c */ /* 0x000fc80003f06270 */
[----:B------:R-:W-:-:S13]  /*0ce0*/  ISETP.LT.OR P0, PT, R7, R0, P0 ;  /* 0x000000000700720c */ /* 0x000fda0000701670 */
[----:B------:R-:W-:Y:S05]  /*0cf0*/  @P0 EXIT ;  /* 0x000000000000094d */ /* 0x000fea0003800000 */
[----:B------:R-:W4:Y:S08]  /*0d00*/  LDC.64 R2, c[0x0][0x380] ;  /* 0x0000e000ff027b82 */ /* 0x000f300000000a00 */
[----:B------:R-:W5:Y:S01]  /*0d10*/  LDC.64 R6, c[0x0][0x388] ;  /* 0x0000e200ff067b82 */ /* 0x000f620000000a00 */
[----:B----4-:R-:W-:-:S06]  /*0d20*/  IMAD.WIDE R2, R9, 0x4, R2 ;  /* 0x0000000409027825 */ /* 0x010fcc00078e0202 */
[----:B------:R-:W4:Y:S01]  /*0d30*/  LDG.E R2, desc[UR4][R2.64] ;  /* 0x0000000402027981 */ /* 0x000f22000c1e1900 */
[----:B-----5:R-:W-:-:S06]  /*0d40*/  IMAD.WIDE.U32 R6, R0, 0x4, R6 ;  /* 0x0000000400067825 */ /* 0x020fcc00078e0006 */
[----:B------:R-:W4:Y:S02]  /*0d50*/  LDG.E R7, desc[UR4][R6.64] ;  /* 0x0000000406077981 */ /* 0x000f24000c1e1900 */
[----:B----4-:R-:W-:-:S05]  /*0d60*/  FMUL R9, R2, R7 ;  /* 0x0000000702097220 */ /* 0x010fca0000400000 */
[----:B------:R-:W-:Y:S01]  /*0d70*/  REDG.E.ADD.F32.FTZ.RN.STRONG.GPU desc[UR4][R4.64], R9 ;  /* 0x00000009040079a6 */ /* 0x000fe2000c12f304 */
[----:B------:R-:W-:Y:S05]  /*0d80*/  EXIT ;  /* 0x000000000000794d */ /* 0x000fea0003800000 */
.L_x_32:
[----:B------:R-:W-:-:S00]  /*0d90*/  BRA `(.L_x_32) ;  /* 0xfffffffc00fc7947 */ /* 0x000fc0000383ffff */
[----:B------:R-:W-:-:S00]  /*0da0*/  NOP ;  /* 0x0000000000007918 */ /* 0x000fc00000000000 */
        /* <DEDUP_REMOVED lines=13> */
.L_x_33:


//--------------------- .nv.shared.reserved.0     --------------------------
	.section	.nv.shared.reserved.0,"aw",@nobits
	.weak		__nv_reservedSMEM_offset_0_alias
	.size		__nv_reservedSMEM_offset_0_alias, 0, 64
	.other		__nv_reservedSMEM_offset_0_alias,@"STO_CUDA_RESERVED_SHARED STV_DEFAULT"
__nv_reservedSMEM_offset_0_alias:
	.zero		0
	.zero		64


//--------------------- .nv.constant0._Z17convolutionKernelPKfS0_Pfii --------------------------
	.section	.nv.constant0._Z17convolutionKernelPKfS0_Pfii,"a",@progbits
	.sectionflags	@""
	.align	4
.nv.constant0._Z17convolutionKernelPKfS0_Pfii:
	.zero		928


//--------------------- SYMBOLS --------------------------

	.type		.nv.reservedSmem.offset0,@object
	.size		.nv.reservedSmem.offset0,0x4
